//
// Generated by NVIDIA NVVM Compiler
//
// Compiler Build ID: CL-36424714
// Cuda compilation tools, release 13.0, V13.0.88
// Based on NVVM 20.0.0
//

.version 9.0
.target sm_100
.address_size 64

	// .globl	_Z8histgramILi256EEvPiS0_

.visible .entry _Z8histgramILi256EEvPiS0_(
	.param .u64 .ptr .align 1 _Z8histgramILi256EEvPiS0__param_0,
	.param .u64 .ptr .align 1 _Z8histgramILi256EEvPiS0__param_1
)
{
	.reg .b32 	%r<7>;
	.reg .b64 	%rd<9>;

	ld.param.u64 	%rd1, [_Z8histgramILi256EEvPiS0__param_0];
	ld.param.u64 	%rd2, [_Z8histgramILi256EEvPiS0__param_1];
	cvta.to.global.u64 	%rd3, %rd2;
	cvta.to.global.u64 	%rd4, %rd1;
	mov.u32 	%r1, %ntid.x;
	mov.u32 	%r2, %ctaid.x;
	mov.u32 	%r3, %tid.x;
	mad.lo.s32 	%r4, %r1, %r2, %r3;
	mul.wide.s32 	%rd5, %r4, 4;
	add.s64 	%rd6, %rd4, %rd5;
	ld.global.u32 	%r5, [%rd6];
	mul.wide.s32 	%rd7, %r5, 4;
	add.s64 	%rd8, %rd3, %rd7;
	atom.global.add.u32 	%r6, [%rd8], 1;
	ret;

}


// ===== COMPILED SASS (sm_100) =====

	.target	sm_100

	.elftype	@"ET_EXEC"


//--------------------- .note.nv.tkinfo           --------------------------
	.section	.note.nv.tkinfo,"",@"SHT_NOTE"
	.sectionflags	@"SHF_NOTE_NV_TKINFO"
	.tkinfo
        /*0018*/ 	.word	0x00000002
        /*0030*/ 	.string	""
        /*0030*/ 	.string	"ptxas"
        /*0030*/ 	.string	"Cuda compilation tools, release 13.0, V13.0.88"
        /*0030*/ 	.string	"Build cuda_13.0.r13.0/compiler.36424714_0"
        /*0030*/ 	.string	"-arch sm_100 -m 64 "



//--------------------- .note.nv.cuinfo           --------------------------
	.section	.note.nv.cuinfo,"",@"SHT_NOTE"
	.sectionflags	@"SHF_NOTE_NV_CUINFO"
        /*0018*/ 	.short	0x0002
        /*001a*/ 	.short	0x0064
        /*001c*/ 	.short	0x0082
	.zero		2


//--------------------- .nv.info                  --------------------------
	.section	.nv.info,"",@"SHT_CUDA_INFO"
	.align	4


	//----- nvinfo : EIATTR_REGCOUNT
	.align		4
        /*0000*/ 	.byte	0x04, 0x2f
        /*0002*/ 	.short	(.L_1 - .L_0)
	.align		4
.L_0:
        /*0004*/ 	.word	index@(_Z8histgramILi256EEvPiS0_)
        /*0008*/ 	.word	0x0000000a


	//----- nvinfo : EIATTR_FRAME_SIZE
	.align		4
.L_1:
        /*000c*/ 	.byte	0x04, 0x11
        /*000e*/ 	.short	(.L_3 - .L_2)
	.align		4
.L_2:
        /*0010*/ 	.word	index@(_Z8histgramILi256EEvPiS0_)
        /*0014*/ 	.word	0x00000000


	//----- nvinfo : EIATTR_MIN_STACK_SIZE
	.align		4
.L_3:
        /*0018*/ 	.byte	0x04, 0x12
        /*001a*/ 	.short	(.L_5 - .L_4)
	.align		4
.L_4:
        /*001c*/ 	.word	index@(_Z8histgramILi256EEvPiS0_)
        /*0020*/ 	.word	0x00000000
.L_5:


//--------------------- .nv.compat                --------------------------
	.section	.nv.compat,"",@"SHT_CUDA_COMPAT_INFO"
	.align	4
        /*0000*/ 	.byte	0x02, 0x09, 0x00, 0x00, 0x02, 0x02, 0x01, 0x00, 0x02, 0x05, 0x05, 0x00, 0x03, 0x07, 0x01, 0x01
        /*0010*/ 	.byte	0x02, 0x03, 0x00, 0x00, 0x02, 0x06, 0x01, 0x00, 0x04, 0x0b, 0x08, 0x00, 0x09, 0x00, 0x00, 0x00
        /*0020*/ 	.byte	0x00, 0x00, 0x00, 0x00


//--------------------- .nv.info._Z8histgramILi256EEvPiS0_ --------------------------
	.section	.nv.info._Z8histgramILi256EEvPiS0_,"",@"SHT_CUDA_INFO"
	.sectionflags	@""
	.align	4


	//----- nvinfo : EIATTR_CUDA_API_VERSION
	.align		4
        /*0000*/ 	.byte	0x04, 0x37
        /*0002*/ 	.short	(.L_7 - .L_6)
.L_6:
        /*0004*/ 	.word	0x00000082


	//----- nvinfo : EIATTR_KPARAM_INFO
	.align		4
.L_7:
        /*0008*/ 	.byte	0x04, 0x17
        /*000a*/ 	.short	(.L_9 - .L_8)
.L_8:
        /*000c*/ 	.word	0x00000000
        /*0010*/ 	.short	0x0001
        /*0012*/ 	.short	0x0008
        /*0014*/ 	.byte	0x00, 0xf5, 0x21, 0x00


	//----- nvinfo : EIATTR_KPARAM_INFO
	.align		4
.L_9:
        /*0018*/ 	.byte	0x04, 0x17
        /*001a*/ 	.short	(.L_11 - .L_10)
.L_10:
        /*001c*/ 	.word	0x00000000
        /*0020*/ 	.short	0x0000
        /*0022*/ 	.short	0x0000
        /*0024*/ 	.byte	0x00, 0xf5, 0x21, 0x00


	//----- nvinfo : EIATTR_SPARSE_MMA_MASK
	.align		4
.L_11:
        /*0028*/ 	.byte	0x03, 0x50
        /*002a*/ 	.short	0x0000


	//----- nvinfo : EIATTR_MAXREG_COUNT
	.align		4
        /*002c*/ 	.byte	0x03, 0x1b
        /*002e*/ 	.short	0x00ff


	//----- nvinfo : EIATTR_MERCURY_ISA_VERSION
	.align		4
        /*0030*/ 	.byte	0x03, 0x5f
        /*0032*/ 	.short	0x0101


	//----- nvinfo : EIATTR_VRC_CTA_INIT_COUNT
	.align		4
        /*0034*/ 	.byte	0x02, 0x4a
	.zero		1
	.zero		1


	//----- nvinfo : EIATTR_EXIT_INSTR_OFFSETS
	.align		4
        /*0038*/ 	.byte	0x04, 0x1c
        /*003a*/ 	.short	(.L_13 - .L_12)


	//   ....[0]....
.L_12:
        /*003c*/ 	.word	0x000000d0


	//----- nvinfo : EIATTR_CBANK_PARAM_SIZE
	.align		4
.L_13:
        /*0040*/ 	.byte	0x03, 0x19
        /*0042*/ 	.short	0x0010


	//----- nvinfo : EIATTR_PARAM_CBANK
	.align		4
        /*0044*/ 	.byte	0x04, 0x0a
        /*0046*/ 	.short	(.L_15 - .L_14)
	.align		4
.L_14:
        /*0048*/ 	.word	index@(.nv.constant0._Z8histgramILi256EEvPiS0_)
        /*004c*/ 	.short	0x0380
        /*004e*/ 	.short	0x0010


	//----- nvinfo : EIATTR_SW_WAR
	.align		4
.L_15:
        /*0050*/ 	.byte	0x04, 0x36
        /*0052*/ 	.short	(.L_17 - .L_16)
.L_16:
        /*0054*/ 	.word	0x00000008
.L_17:


//--------------------- .nv.callgraph             --------------------------
	.section	.nv.callgraph,"",@"SHT_CUDA_CALLGRAPH"
	.align	4
	.sectionentsize	8
	.align		4
        /*0000*/ 	.word	0x00000000
	.align		4
        /*0004*/ 	.word	0xffffffff
	.align		4
        /*0008*/ 	.word	0x00000000
	.align		4
        /*000c*/ 	.word	0xfffffffe
	.align		4
        /*0010*/ 	.word	0x00000000
	.align		4
        /*0014*/ 	.word	0xfffffffd
	.align		4
        /*0018*/ 	.word	0x00000000
	.align		4
        /*001c*/ 	.word	0xfffffffc


//--------------------- .text._Z8histgramILi256EEvPiS0_ --------------------------
	.section	.text._Z8histgramILi256EEvPiS0_,"ax",@progbits
	.align	128
        .global         _Z8histgramILi256EEvPiS0_
        .type           _Z8histgramILi256EEvPiS0_,@function
        .size           _Z8histgramILi256EEvPiS0_,(.L_x_1 - _Z8histgramILi256EEvPiS0_)
        .other          _Z8histgramILi256EEvPiS0_,@"STO_CUDA_ENTRY STV_DEFAULT"
_Z8histgramILi256EEvPiS0_:
.text._Z8histgramILi256EEvPiS0_:
[----:B------:R-:W-:Y:S01]  /*0000*/  LDC R1, c[0x0][0x37c] ;  /* 0x0000df00ff017b82 */ /* 0x000fe20000000800 */
[----:B------:R-:W0:Y:S07]  /*0010*/  S2R R5, SR_CTAID.X ;  /* 0x0000000000057919 */ /* 0x000e2e0000002500 */
[----:B------:R-:W1:Y:S01]  /*0020*/  LDC.64 R2, c[0x0][0x380] ;  /* 0x0000e000ff027b82 */ /* 0x000e620000000a00 */
[----:B------:R-:W0:Y:S01]  /*0030*/  LDCU UR6, c[0x0][0x360] ;  /* 0x00006c00ff0677ac */ /* 0x000e220008000800 */
[----:B------:R-:W0:Y:S01]  /*0040*/  S2R R0, SR_TID.X ;  /* 0x0000000000007919 */ /* 0x000e220000002100 */
[----:B------:R-:W2:Y:S01]  /*0050*/  LDCU.64 UR4, c[0x0][0x358] ;  /* 0x00006b00ff0477ac */ /* 0x000ea20008000a00 */
[----:B0-----:R-:W-:-:S04]  /*0060*/  IMAD R5, R5, UR6, R0 ;  /* 0x0000000605057c24 */ /* 0x001fc8000f8e0200 */
[----:B-1----:R-:W-:Y:S02]  /*0070*/  IMAD.WIDE R2, R5, 0x4, R2 ;  /* 0x0000000405027825 */ /* 0x002fe400078e0202 */
[----:B------:R-:W0:Y:S04]  /*0080*/  LDC.64 R4, c[0x0][0x388] ;  /* 0x0000e200ff047b82 */ /* 0x000e280000000a00 */
[----:B--2---:R-:W0:Y:S01]  /*0090*/  LDG.E R3, desc[UR4][R2.64] ;  /* 0x0000000402037981 */ /* 0x004e22000c1e1900 */
[----:B------:R-:W-:Y:S02]  /*00a0*/  HFMA2 R7, -RZ, RZ, 0, 5.9604644775390625e-08 ;  /* 0x00000001ff077431 */ /* 0x000fe400000001ff */
[----:B0-----:R-:W-:-:S05]  /*00b0*/  IMAD.WIDE R4, R3, 0x4, R4 ;  /* 0x0000000403047825 */ /* 0x001fca00078e0204 */
[----:B------:R-:W-:Y:S01]  /*00c0*/  REDG.E.ADD.STRONG.GPU desc[UR4][R4.64], R7 ;  /* 0x000000070400798e */ /* 0x000fe2000c12e104 */
[----:B------:R-:W-:Y:S05]  /*00d0*/  EXIT ;  /* 0x000000000000794d */ /* 0x000fea0003800000 */
.L_x_0:
[----:B------:R-:W-:-:S00]  /*00e0*/  BRA `(.L_x_0) ;  /* 0xfffffffc00fc7947 */ /* 0x000fc0000383ffff */
[----:B------:R-:W-:-:S00]  /*00f0*/  NOP ;  /* 0x0000000000007918 */ /* 0x000fc00000000000 */
        /* <DEDUP_REMOVED lines=8> */
.L_x_1:


//--------------------- .nv.shared.reserved.0     --------------------------
	.section	.nv.shared.reserved.0,"aw",@nobits
	.weak		__nv_reservedSMEM_offset_0_alias
	.size		__nv_reservedSMEM_offset_0_alias, 0, 64
	.other		__nv_reservedSMEM_offset_0_alias,@"STO_CUDA_RESERVED_SHARED STV_DEFAULT"
__nv_reservedSMEM_offset_0_alias:
	.zero		0
	.zero		64


//--------------------- .nv.constant0._Z8histgramILi256EEvPiS0_ --------------------------
	.section	.nv.constant0._Z8histgramILi256EEvPiS0_,"a",@progbits
	.sectionflags	@""
	.align	4
.nv.constant0._Z8histgramILi256EEvPiS0_:
	.zero		912


//--------------------- SYMBOLS --------------------------

	.type		.nv.reservedSmem.offset0,@object
	.size		.nv.reservedSmem.offset0,0x4
